//
// Generated by NVIDIA NVVM Compiler
//
// Compiler Build ID: CL-36424714
// Cuda compilation tools, release 13.0, V13.0.88
// Based on NVVM 20.0.0
//

.version 9.0
.target sm_100
.address_size 64

	// .globl	_Z14add_one_kernelPfm

.visible .entry _Z14add_one_kernelPfm(
	.param .u64 .ptr .align 1 _Z14add_one_kernelPfm_param_0,
	.param .u64 _Z14add_one_kernelPfm_param_1
)
{
	.reg .pred 	%p<2>;
	.reg .b32 	%r<5>;
	.reg .b32 	%f<3>;
	.reg .b64 	%rd<7>;

	ld.param.u64 	%rd2, [_Z14add_one_kernelPfm_param_0];
	ld.param.u64 	%rd3, [_Z14add_one_kernelPfm_param_1];
	mov.u32 	%r1, %ctaid.x;
	mov.u32 	%r2, %ntid.x;
	mov.u32 	%r3, %tid.x;
	mad.lo.s32 	%r4, %r1, %r2, %r3;
	cvt.s64.s32 	%rd1, %r4;
	setp.le.u64 	%p1, %rd3, %rd1;
	@%p1 bra 	$L__BB0_2;
	cvta.to.global.u64 	%rd4, %rd2;
	shl.b64 	%rd5, %rd1, 2;
	add.s64 	%rd6, %rd4, %rd5;
	ld.global.f32 	%f1, [%rd6];
	add.f32 	%f2, %f1, 0f3F800000;
	st.global.f32 	[%rd6], %f2;
$L__BB0_2:
	ret;

}


// ===== COMPILED SASS (sm_100) =====

	.target	sm_100

	.elftype	@"ET_EXEC"


//--------------------- .note.nv.tkinfo           --------------------------
	.section	.note.nv.tkinfo,"",@"SHT_NOTE"
	.sectionflags	@"SHF_NOTE_NV_TKINFO"
	.tkinfo
        /*0018*/ 	.word	0x00000002
        /*0030*/ 	.string	""
        /*0030*/ 	.string	"ptxas"
        /*0030*/ 	.string	"Cuda compilation tools, release 13.0, V13.0.88"
        /*0030*/ 	.string	"Build cuda_13.0.r13.0/compiler.36424714_0"
        /*0030*/ 	.string	"-arch sm_100 -m 64 "



//--------------------- .note.nv.cuinfo           --------------------------
	.section	.note.nv.cuinfo,"",@"SHT_NOTE"
	.sectionflags	@"SHF_NOTE_NV_CUINFO"
        /*0018*/ 	.short	0x0002
        /*001a*/ 	.short	0x0064
        /*001c*/ 	.short	0x0082
	.zero		2


//--------------------- .nv.info                  --------------------------
	.section	.nv.info,"",@"SHT_CUDA_INFO"
	.align	4


	//----- nvinfo : EIATTR_REGCOUNT
	.align		4
        /*0000*/ 	.byte	0x04, 0x2f
        /*0002*/ 	.short	(.L_1 - .L_0)
	.align		4
.L_0:
        /*0004*/ 	.word	index@(_Z14add_one_kernelPfm)
        /*0008*/ 	.word	0x00000008


	//----- nvinfo : EIATTR_FRAME_SIZE
	.align		4
.L_1:
        /*000c*/ 	.byte	0x04, 0x11
        /*000e*/ 	.short	(.L_3 - .L_2)
	.align		4
.L_2:
        /*0010*/ 	.word	index@(_Z14add_one_kernelPfm)
        /*0014*/ 	.word	0x00000000


	//----- nvinfo : EIATTR_MIN_STACK_SIZE
	.align		4
.L_3:
        /*0018*/ 	.byte	0x04, 0x12
        /*001a*/ 	.short	(.L_5 - .L_4)
	.align		4
.L_4:
        /*001c*/ 	.word	index@(_Z14add_one_kernelPfm)
        /*0020*/ 	.word	0x00000000
.L_5:


//--------------------- .nv.compat                --------------------------
	.section	.nv.compat,"",@"SHT_CUDA_COMPAT_INFO"
	.align	4
        /*0000*/ 	.byte	0x02, 0x09, 0x00, 0x00, 0x02, 0x02, 0x01, 0x00, 0x02, 0x05, 0x05, 0x00, 0x03, 0x07, 0x01, 0x01
        /*0010*/ 	.byte	0x02, 0x03, 0x00, 0x00, 0x02, 0x06, 0x01, 0x00, 0x04, 0x0b, 0x08, 0x00, 0x09, 0x00, 0x00, 0x00
        /*0020*/ 	.byte	0x00, 0x00, 0x00, 0x00


//--------------------- .nv.info._Z14add_one_kernelPfm --------------------------
	.section	.nv.info._Z14add_one_kernelPfm,"",@"SHT_CUDA_INFO"
	.sectionflags	@""
	.align	4


	//----- nvinfo : EIATTR_CUDA_API_VERSION
	.align		4
        /*0000*/ 	.byte	0x04, 0x37
        /*0002*/ 	.short	(.L_7 - .L_6)
.L_6:
        /*0004*/ 	.word	0x00000082


	//----- nvinfo : EIATTR_KPARAM_INFO
	.align		4
.L_7:
        /*0008*/ 	.byte	0x04, 0x17
        /*000a*/ 	.short	(.L_9 - .L_8)
.L_8:
        /*000c*/ 	.word	0x00000000
        /*0010*/ 	.short	0x0001
        /*0012*/ 	.short	0x0008
        /*0014*/ 	.byte	0x00, 0xf0, 0x21, 0x00


	//----- nvinfo : EIATTR_KPARAM_INFO
	.align		4
.L_9:
        /*0018*/ 	.byte	0x04, 0x17
        /*001a*/ 	.short	(.L_11 - .L_10)
.L_10:
        /*001c*/ 	.word	0x00000000
        /*0020*/ 	.short	0x0000
        /*0022*/ 	.short	0x0000
        /*0024*/ 	.byte	0x00, 0xf5, 0x21, 0x00


	//----- nvinfo : EIATTR_SPARSE_MMA_MASK
	.align		4
.L_11:
        /*0028*/ 	.byte	0x03, 0x50
        /*002a*/ 	.short	0x0000


	//----- nvinfo : EIATTR_MAXREG_COUNT
	.align		4
        /*002c*/ 	.byte	0x03, 0x1b
        /*002e*/ 	.short	0x00ff


	//----- nvinfo : EIATTR_MERCURY_ISA_VERSION
	.align		4
        /*0030*/ 	.byte	0x03, 0x5f
        /*0032*/ 	.short	0x0101


	//----- nvinfo : EIATTR_VRC_CTA_INIT_COUNT
	.align		4
        /*0034*/ 	.byte	0x02, 0x4a
	.zero		1
	.zero		1


	//----- nvinfo : EIATTR_EXIT_INSTR_OFFSETS
	.align		4
        /*0038*/ 	.byte	0x04, 0x1c
        /*003a*/ 	.short	(.L_13 - .L_12)


	//   ....[0]....
.L_12:
        /*003c*/ 	.word	0x00000090


	//   ....[1]....
        /*0040*/ 	.word	0x00000110


	//----- nvinfo : EIATTR_CBANK_PARAM_SIZE
	.align		4
.L_13:
        /*0044*/ 	.byte	0x03, 0x19
        /*0046*/ 	.short	0x0010


	//----- nvinfo : EIATTR_PARAM_CBANK
	.align		4
        /*0048*/ 	.byte	0x04, 0x0a
        /*004a*/ 	.short	(.L_15 - .L_14)
	.align		4
.L_14:
        /*004c*/ 	.word	index@(.nv.constant0._Z14add_one_kernelPfm)
        /*0050*/ 	.short	0x0380
        /*0052*/ 	.short	0x0010


	//----- nvinfo : EIATTR_SW_WAR
	.align		4
.L_15:
        /*0054*/ 	.byte	0x04, 0x36
        /*0056*/ 	.short	(.L_17 - .L_16)
.L_16:
        /*0058*/ 	.word	0x00000008
.L_17:


//--------------------- .nv.callgraph             --------------------------
	.section	.nv.callgraph,"",@"SHT_CUDA_CALLGRAPH"
	.align	4
	.sectionentsize	8
	.align		4
        /*0000*/ 	.word	0x00000000
	.align		4
        /*0004*/ 	.word	0xffffffff
	.align		4
        /*0008*/ 	.word	0x00000000
	.align		4
        /*000c*/ 	.word	0xfffffffe
	.align		4
        /*0010*/ 	.word	0x00000000
	.align		4
        /*0014*/ 	.word	0xfffffffd
	.align		4
        /*0018*/ 	.word	0x00000000
	.align		4
        /*001c*/ 	.word	0xfffffffc


//--------------------- .text._Z14add_one_kernelPfm --------------------------
	.section	.text._Z14add_one_kernelPfm,"ax",@progbits
	.align	128
        .global         _Z14add_one_kernelPfm
        .type           _Z14add_one_kernelPfm,@function
        .size           _Z14add_one_kernelPfm,(.L_x_1 - _Z14add_one_kernelPfm)
        .other          _Z14add_one_kernelPfm,@"STO_CUDA_ENTRY STV_DEFAULT"
_Z14add_one_kernelPfm:
.text._Z14add_one_kernelPfm:
[----:B------:R-:W-:Y:S01]  /*0000*/  LDC R1, c[0x0][0x37c] ;  /* 0x0000df00ff017b82 */ /* 0x000fe20000000800 */
[----:B------:R-:W0:Y:S07]  /*0010*/  S2R R3, SR_TID.X ;  /* 0x0000000000037919 */ /* 0x000e2e0000002100 */
[----:B------:R-:W0:Y:S01]  /*0020*/  S2UR UR4, SR_CTAID.X ;  /* 0x00000000000479c3 */ /* 0x000e220000002500 */
[----:B------:R-:W1:Y:S07]  /*0030*/  LDCU.64 UR6, c[0x0][0x388] ;  /* 0x00007100ff0677ac */ /* 0x000e6e0008000a00 */
[----:B------:R-:W0:Y:S02]  /*0040*/  LDC R0, c[0x0][0x360] ;  /* 0x0000d800ff007b82 */ /* 0x000e240000000800 */
[----:B0-----:R-:W-:-:S05]  /*0050*/  IMAD R0, R0, UR4, R3 ;  /* 0x0000000400007c24 */ /* 0x001fca000f8e0203 */
[----:B-1----:R-:W-:Y:S02]  /*0060*/  ISETP.GE.U32.AND P0, PT, R0, UR6, PT ;  /* 0x0000000600007c0c */ /* 0x002fe4000bf06070 */
[----:B------:R-:W-:-:S04]  /*0070*/  SHF.R.S32.HI R3, RZ, 0x1f, R0 ;  /* 0x0000001fff037819 */ /* 0x000fc80000011400 */
[----:B------:R-:W-:-:S13]  /*0080*/  ISETP.GE.U32.AND.EX P0, PT, R3, UR7, PT, P0 ;  /* 0x0000000703007c0c */ /* 0x000fda000bf06100 */
[----:B------:R-:W-:Y:S05]  /*0090*/  @P0 EXIT ;  /* 0x000000000000094d */ /* 0x000fea0003800000 */
[----:B------:R-:W0:Y:S01]  /*00a0*/  LDCU.64 UR6, c[0x0][0x380] ;  /* 0x00007000ff0677ac */ /* 0x000e220008000a00 */
[----:B------:R-:W1:Y:S01]  /*00b0*/  LDCU.64 UR4, c[0x0][0x358] ;  /* 0x00006b00ff0477ac */ /* 0x000e620008000a00 */
[----:B0-----:R-:W-:-:S04]  /*00c0*/  LEA R2, P0, R0, UR6, 0x2 ;  /* 0x0000000600027c11 */ /* 0x001fc8000f8010ff */
[----:B------:R-:W-:-:S05]  /*00d0*/  LEA.HI.X R3, R0, UR7, R3, 0x2, P0 ;  /* 0x0000000700037c11 */ /* 0x000fca00080f1403 */
[----:B-1----:R-:W2:Y:S02]  /*00e0*/  LDG.E R0, desc[UR4][R2.64] ;  /* 0x0000000402007981 */ /* 0x002ea4000c1e1900 */
[----:B--2---:R-:W-:-:S05]  /*00f0*/  FADD R5, R0, 1 ;  /* 0x3f80000000057421 */ /* 0x004fca0000000000 */
[----:B------:R-:W-:Y:S01]  /*0100*/  STG.E desc[UR4][R2.64], R5 ;  /* 0x0000000502007986 */ /* 0x000fe2000c101904 */
[----:B------:R-:W-:Y:S05]  /*0110*/  EXIT ;  /* 0x000000000000794d */ /* 0x000fea0003800000 */
.L_x_0:
[----:B------:R-:W-:-:S00]  /*0120*/  BRA `(.L_x_0) ;  /* 0xfffffffc00fc7947 */ /* 0x000fc0000383ffff */
[----:B------:R-:W-:-:S00]  /*0130*/  NOP ;  /* 0x0000000000007918 */ /* 0x000fc00000000000 */
        /* <DEDUP_REMOVED lines=12> */
.L_x_1:


//--------------------- .nv.shared.reserved.0     --------------------------
	.section	.nv.shared.reserved.0,"aw",@nobits
	.weak		__nv_reservedSMEM_offset_0_alias
	.size		__nv_reservedSMEM_offset_0_alias, 0, 64
	.other		__nv_reservedSMEM_offset_0_alias,@"STO_CUDA_RESERVED_SHARED STV_DEFAULT"
__nv_reservedSMEM_offset_0_alias:
	.zero		0
	.zero		64


//--------------------- .nv.constant0._Z14add_one_kernelPfm --------------------------
	.section	.nv.constant0._Z14add_one_kernelPfm,"a",@progbits
	.sectionflags	@""
	.align	4
.nv.constant0._Z14add_one_kernelPfm:
	.zero		912


//--------------------- SYMBOLS --------------------------

	.type		.nv.reservedSmem.offset0,@object
	.size		.nv.reservedSmem.offset0,0x4
